//
// Generated by NVIDIA NVVM Compiler
//
// Compiler Build ID: CL-36424714
// Cuda compilation tools, release 13.0, V13.0.88
// Based on NVVM 20.0.0
//

.version 9.0
.target sm_100
.address_size 64

	// .globl	_Z16stencil1D_globalPfS_i
.const .align 4 .b8 c_stencil[28];
// _ZZ16stencil1D_sharedPfS_iE4tile has been demoted
// _ZZ26stencil1D_shared_optimizedPfS_iE4tile has been demoted

.visible .entry _Z16stencil1D_globalPfS_i(
	.param .u64 .ptr .align 1 _Z16stencil1D_globalPfS_i_param_0,
	.param .u64 .ptr .align 1 _Z16stencil1D_globalPfS_i_param_1,
	.param .u32 _Z16stencil1D_globalPfS_i_param_2
)
{
	.reg .pred 	%p<21>;
	.reg .b32 	%r<12>;
	.reg .b32 	%f<37>;
	.reg .b64 	%rd<21>;

	ld.param.u64 	%rd3, [_Z16stencil1D_globalPfS_i_param_0];
	ld.param.u64 	%rd2, [_Z16stencil1D_globalPfS_i_param_1];
	ld.param.u32 	%r7, [_Z16stencil1D_globalPfS_i_param_2];
	cvta.to.global.u64 	%rd1, %rd3;
	mov.u32 	%r8, %ctaid.x;
	mov.u32 	%r9, %ntid.x;
	mov.u32 	%r10, %tid.x;
	mad.lo.s32 	%r1, %r8, %r9, %r10;
	setp.ge.s32 	%p1, %r1, %r7;
	@%p1 bra 	$L__BB0_16;
	add.s32 	%r2, %r1, -3;
	setp.lt.s32 	%p2, %r1, 3;
	setp.ge.s32 	%p3, %r2, %r7;
	mov.f32 	%f31, 0f00000000;
	or.pred  	%p4, %p2, %p3;
	@%p4 bra 	$L__BB0_3;
	ld.const.f32 	%f16, [c_stencil];
	mul.wide.u32 	%rd4, %r2, 4;
	add.s64 	%rd5, %rd1, %rd4;
	ld.global.f32 	%f17, [%rd5];
	fma.rn.f32 	%f31, %f16, %f17, 0f00000000;
$L__BB0_3:
	add.s32 	%r3, %r1, -2;
	setp.lt.s32 	%p5, %r1, 2;
	setp.ge.s32 	%p6, %r3, %r7;
	or.pred  	%p7, %p5, %p6;
	@%p7 bra 	$L__BB0_5;
	ld.const.f32 	%f18, [c_stencil+4];
	mul.wide.u32 	%rd6, %r3, 4;
	add.s64 	%rd7, %rd1, %rd6;
	ld.global.f32 	%f19, [%rd7];
	fma.rn.f32 	%f31, %f18, %f19, %f31;
$L__BB0_5:
	setp.lt.s32 	%p8, %r1, 1;
	setp.gt.s32 	%p9, %r1, %r7;
	or.pred  	%p10, %p8, %p9;
	@%p10 bra 	$L__BB0_7;
	add.s32 	%r11, %r1, -1;
	ld.const.f32 	%f20, [c_stencil+8];
	mul.wide.u32 	%rd8, %r11, 4;
	add.s64 	%rd9, %rd1, %rd8;
	ld.global.f32 	%f21, [%rd9];
	fma.rn.f32 	%f31, %f20, %f21, %f31;
$L__BB0_7:
	setp.lt.s32 	%p11, %r1, 0;
	@%p11 bra 	$L__BB0_9;
	ld.const.f32 	%f22, [c_stencil+12];
	mul.wide.u32 	%rd10, %r1, 4;
	add.s64 	%rd11, %rd1, %rd10;
	ld.global.f32 	%f23, [%rd11];
	fma.rn.f32 	%f31, %f22, %f23, %f31;
$L__BB0_9:
	add.s32 	%r4, %r1, 1;
	setp.lt.s32 	%p12, %r1, -1;
	setp.ge.s32 	%p13, %r4, %r7;
	or.pred  	%p14, %p12, %p13;
	@%p14 bra 	$L__BB0_11;
	ld.const.f32 	%f24, [c_stencil+16];
	mul.wide.u32 	%rd12, %r4, 4;
	add.s64 	%rd13, %rd1, %rd12;
	ld.global.f32 	%f25, [%rd13];
	fma.rn.f32 	%f31, %f24, %f25, %f31;
$L__BB0_11:
	add.s32 	%r5, %r1, 2;
	setp.lt.s32 	%p15, %r1, -2;
	setp.ge.s32 	%p16, %r5, %r7;
	or.pred  	%p17, %p15, %p16;
	@%p17 bra 	$L__BB0_13;
	ld.const.f32 	%f26, [c_stencil+20];
	mul.wide.u32 	%rd14, %r5, 4;
	add.s64 	%rd15, %rd1, %rd14;
	ld.global.f32 	%f27, [%rd15];
	fma.rn.f32 	%f31, %f26, %f27, %f31;
$L__BB0_13:
	add.s32 	%r6, %r1, 3;
	setp.lt.s32 	%p18, %r1, -3;
	setp.ge.s32 	%p19, %r6, %r7;
	or.pred  	%p20, %p18, %p19;
	@%p20 bra 	$L__BB0_15;
	ld.const.f32 	%f28, [c_stencil+24];
	mul.wide.u32 	%rd16, %r6, 4;
	add.s64 	%rd17, %rd1, %rd16;
	ld.global.f32 	%f29, [%rd17];
	fma.rn.f32 	%f31, %f28, %f29, %f31;
$L__BB0_15:
	cvta.to.global.u64 	%rd18, %rd2;
	mul.wide.s32 	%rd19, %r1, 4;
	add.s64 	%rd20, %rd18, %rd19;
	st.global.f32 	[%rd20], %f31;
$L__BB0_16:
	ret;

}
	// .globl	_Z16stencil1D_sharedPfS_i
.visible .entry _Z16stencil1D_sharedPfS_i(
	.param .u64 .ptr .align 1 _Z16stencil1D_sharedPfS_i_param_0,
	.param .u64 .ptr .align 1 _Z16stencil1D_sharedPfS_i_param_1,
	.param .u32 _Z16stencil1D_sharedPfS_i_param_2
)
{
	.reg .pred 	%p<6>;
	.reg .b32 	%r<16>;
	.reg .b32 	%f<28>;
	.reg .b64 	%rd<13>;
	// demoted variable
	.shared .align 4 .b8 _ZZ16stencil1D_sharedPfS_iE4tile[1048];
	ld.param.u64 	%rd3, [_Z16stencil1D_sharedPfS_i_param_0];
	ld.param.u64 	%rd2, [_Z16stencil1D_sharedPfS_i_param_1];
	ld.param.u32 	%r6, [_Z16stencil1D_sharedPfS_i_param_2];
	cvta.to.global.u64 	%rd1, %rd3;
	mov.u32 	%r1, %tid.x;
	mov.u32 	%r7, %ctaid.x;
	mov.u32 	%r2, %ntid.x;
	mad.lo.s32 	%r3, %r7, %r2, %r1;
	setp.ge.s32 	%p1, %r3, %r6;
	shl.b32 	%r8, %r1, 2;
	mov.u32 	%r9, _ZZ16stencil1D_sharedPfS_iE4tile;
	add.s32 	%r4, %r9, %r8;
	@%p1 bra 	$L__BB1_2;
	mul.wide.s32 	%rd4, %r3, 4;
	add.s64 	%rd5, %rd1, %rd4;
	ld.global.f32 	%f3, [%rd5];
	st.shared.f32 	[%r4+12], %f3;
$L__BB1_2:
	setp.gt.u32 	%p2, %r1, 2;
	@%p2 bra 	$L__BB1_8;
	setp.lt.s32 	%p3, %r3, 3;
	mov.f32 	%f27, 0f00000000;
	@%p3 bra 	$L__BB1_5;
	add.s32 	%r10, %r3, -3;
	mul.wide.u32 	%rd6, %r10, 4;
	add.s64 	%rd7, %rd1, %rd6;
	ld.global.f32 	%f27, [%rd7];
$L__BB1_5:
	st.shared.f32 	[%r4], %f27;
	add.s32 	%r5, %r3, %r2;
	setp.ge.s32 	%p4, %r5, %r6;
	@%p4 bra 	$L__BB1_7;
	mul.wide.s32 	%rd8, %r5, 4;
	add.s64 	%rd9, %rd1, %rd8;
	ld.global.f32 	%f5, [%rd9];
	shl.b32 	%r14, %r2, 2;
	add.s32 	%r15, %r4, %r14;
	st.shared.f32 	[%r15+12], %f5;
	bra.uni 	$L__BB1_8;
$L__BB1_7:
	shl.b32 	%r11, %r2, 2;
	add.s32 	%r12, %r4, %r11;
	mov.b32 	%r13, 0;
	st.shared.u32 	[%r12+12], %r13;
$L__BB1_8:
	setp.ge.s32 	%p5, %r3, %r6;
	bar.sync 	0;
	@%p5 bra 	$L__BB1_10;
	ld.const.f32 	%f6, [c_stencil];
	ld.shared.f32 	%f7, [%r4];
	fma.rn.f32 	%f8, %f6, %f7, 0f00000000;
	ld.const.f32 	%f9, [c_stencil+4];
	ld.shared.f32 	%f10, [%r4+4];
	fma.rn.f32 	%f11, %f9, %f10, %f8;
	ld.const.f32 	%f12, [c_stencil+8];
	ld.shared.f32 	%f13, [%r4+8];
	fma.rn.f32 	%f14, %f12, %f13, %f11;
	ld.const.f32 	%f15, [c_stencil+12];
	ld.shared.f32 	%f16, [%r4+12];
	fma.rn.f32 	%f17, %f15, %f16, %f14;
	ld.const.f32 	%f18, [c_stencil+16];
	ld.shared.f32 	%f19, [%r4+16];
	fma.rn.f32 	%f20, %f18, %f19, %f17;
	ld.const.f32 	%f21, [c_stencil+20];
	ld.shared.f32 	%f22, [%r4+20];
	fma.rn.f32 	%f23, %f21, %f22, %f20;
	ld.const.f32 	%f24, [c_stencil+24];
	ld.shared.f32 	%f25, [%r4+24];
	fma.rn.f32 	%f26, %f24, %f25, %f23;
	cvta.to.global.u64 	%rd10, %rd2;
	mul.wide.s32 	%rd11, %r3, 4;
	add.s64 	%rd12, %rd10, %rd11;
	st.global.f32 	[%rd12], %f26;
$L__BB1_10:
	ret;

}
	// .globl	_Z26stencil1D_shared_optimizedPfS_i
.visible .entry _Z26stencil1D_shared_optimizedPfS_i(
	.param .u64 .ptr .align 1 _Z26stencil1D_shared_optimizedPfS_i_param_0,
	.param .u64 .ptr .align 1 _Z26stencil1D_shared_optimizedPfS_i_param_1,
	.param .u32 _Z26stencil1D_shared_optimizedPfS_i_param_2
)
{
	.reg .pred 	%p<9>;
	.reg .b32 	%r<13>;
	.reg .b32 	%f<24>;
	.reg .b64 	%rd<11>;
	// demoted variable
	.shared .align 4 .b8 _ZZ26stencil1D_shared_optimizedPfS_iE4tile[1048];
	ld.param.u64 	%rd3, [_Z26stencil1D_shared_optimizedPfS_i_param_0];
	ld.param.u64 	%rd2, [_Z26stencil1D_shared_optimizedPfS_i_param_1];
	ld.param.u32 	%r6, [_Z26stencil1D_shared_optimizedPfS_i_param_2];
	cvta.to.global.u64 	%rd1, %rd3;
	mov.u32 	%r1, %tid.x;
	mov.u32 	%r7, %ctaid.x;
	mov.u32 	%r8, %ntid.x;
	mad.lo.s32 	%r2, %r7, %r8, %r1;
	add.s32 	%r3, %r2, -3;
	setp.lt.s32 	%p1, %r3, 0;
	setp.ge.s32 	%p2, %r3, %r6;
	shl.b32 	%r9, %r1, 2;
	mov.u32 	%r10, _ZZ26stencil1D_shared_optimizedPfS_iE4tile;
	add.s32 	%r4, %r10, %r9;
	or.pred  	%p3, %p1, %p2;
	@%p3 bra 	$L__BB2_2;
	mul.wide.u32 	%rd4, %r3, 4;
	add.s64 	%rd5, %rd1, %rd4;
	ld.global.f32 	%f1, [%rd5];
	st.shared.f32 	[%r4], %f1;
	bra.uni 	$L__BB2_3;
$L__BB2_2:
	mov.b32 	%r11, 0;
	st.shared.u32 	[%r4], %r11;
$L__BB2_3:
	setp.gt.u32 	%p4, %r1, 5;
	@%p4 bra 	$L__BB2_7;
	add.s32 	%r5, %r2, 253;
	setp.lt.s32 	%p5, %r5, 0;
	setp.ge.s32 	%p6, %r5, %r6;
	or.pred  	%p7, %p5, %p6;
	@%p7 bra 	$L__BB2_6;
	mul.wide.u32 	%rd6, %r5, 4;
	add.s64 	%rd7, %rd1, %rd6;
	ld.global.f32 	%f2, [%rd7];
	st.shared.f32 	[%r4+1024], %f2;
	bra.uni 	$L__BB2_7;
$L__BB2_6:
	mov.b32 	%r12, 0;
	st.shared.u32 	[%r4+1024], %r12;
$L__BB2_7:
	bar.sync 	0;
	setp.ge.s32 	%p8, %r2, %r6;
	@%p8 bra 	$L__BB2_9;
	ld.const.f32 	%f3, [c_stencil];
	ld.shared.f32 	%f4, [%r4];
	fma.rn.f32 	%f5, %f3, %f4, 0f00000000;
	ld.const.f32 	%f6, [c_stencil+4];
	ld.shared.f32 	%f7, [%r4+4];
	fma.rn.f32 	%f8, %f6, %f7, %f5;
	ld.const.f32 	%f9, [c_stencil+8];
	ld.shared.f32 	%f10, [%r4+8];
	fma.rn.f32 	%f11, %f9, %f10, %f8;
	ld.const.f32 	%f12, [c_stencil+12];
	ld.shared.f32 	%f13, [%r4+12];
	fma.rn.f32 	%f14, %f12, %f13, %f11;
	ld.const.f32 	%f15, [c_stencil+16];
	ld.shared.f32 	%f16, [%r4+16];
	fma.rn.f32 	%f17, %f15, %f16, %f14;
	ld.const.f32 	%f18, [c_stencil+20];
	ld.shared.f32 	%f19, [%r4+20];
	fma.rn.f32 	%f20, %f18, %f19, %f17;
	ld.const.f32 	%f21, [c_stencil+24];
	ld.shared.f32 	%f22, [%r4+24];
	fma.rn.f32 	%f23, %f21, %f22, %f20;
	cvta.to.global.u64 	%rd8, %rd2;
	mul.wide.s32 	%rd9, %r2, 4;
	add.s64 	%rd10, %rd8, %rd9;
	st.global.f32 	[%rd10], %f23;
$L__BB2_9:
	ret;

}


// ===== COMPILED SASS (sm_100) =====

	.target	sm_100

	.elftype	@"ET_EXEC"


//--------------------- .note.nv.tkinfo           --------------------------
	.section	.note.nv.tkinfo,"",@"SHT_NOTE"
	.sectionflags	@"SHF_NOTE_NV_TKINFO"
	.tkinfo
        /*0018*/ 	.word	0x00000002
        /*0030*/ 	.string	""
        /*0030*/ 	.string	"ptxas"
        /*0030*/ 	.string	"Cuda compilation tools, release 13.0, V13.0.88"
        /*0030*/ 	.string	"Build cuda_13.0.r13.0/compiler.36424714_0"
        /*0030*/ 	.string	"-arch sm_100 -m 64 "



//--------------------- .note.nv.cuinfo           --------------------------
	.section	.note.nv.cuinfo,"",@"SHT_NOTE"
	.sectionflags	@"SHF_NOTE_NV_CUINFO"
        /*0018*/ 	.short	0x0002
        /*001a*/ 	.short	0x0064
        /*001c*/ 	.short	0x0082
	.zero		2


//--------------------- .nv.info                  --------------------------
	.section	.nv.info,"",@"SHT_CUDA_INFO"
	.align	4


	//----- nvinfo : EIATTR_REGCOUNT
	.align		4
        /*0000*/ 	.byte	0x04, 0x2f
        /*0002*/ 	.short	(.L_2 - .L_1)
	.align		4
.L_1:
        /*0004*/ 	.word	index@(_Z16stencil1D_globalPfS_i)
        /*0008*/ 	.word	0x0000001e


	//----- nvinfo : EIATTR_FRAME_SIZE
	.align		4
.L_2:
        /*000c*/ 	.byte	0x04, 0x11
        /*000e*/ 	.short	(.L_4 - .L_3)
	.align		4
.L_3:
        /*0010*/ 	.word	index@(_Z16stencil1D_globalPfS_i)
        /*0014*/ 	.word	0x00000000


	//----- nvinfo : EIATTR_REGCOUNT
	.align		4
.L_4:
        /*0018*/ 	.byte	0x04, 0x2f
        /*001a*/ 	.short	(.L_6 - .L_5)
	.align		4
.L_5:
        /*001c*/ 	.word	index@(_Z16stencil1D_sharedPfS_i)
        /*0020*/ 	.word	0x00000014


	//----- nvinfo : EIATTR_FRAME_SIZE
	.align		4
.L_6:
        /*0024*/ 	.byte	0x04, 0x11
        /*0026*/ 	.short	(.L_8 - .L_7)
	.align		4
.L_7:
        /*0028*/ 	.word	index@(_Z16stencil1D_sharedPfS_i)
        /*002c*/ 	.word	0x00000000


	//----- nvinfo : EIATTR_REGCOUNT
	.align		4
.L_8:
        /*0030*/ 	.byte	0x04, 0x2f
        /*0032*/ 	.short	(.L_10 - .L_9)
	.align		4
.L_9:
        /*0034*/ 	.word	index@(_Z26stencil1D_shared_optimizedPfS_i)
        /*0038*/ 	.word	0x00000014


	//----- nvinfo : EIATTR_FRAME_SIZE
	.align		4
.L_10:
        /*003c*/ 	.byte	0x04, 0x11
        /*003e*/ 	.short	(.L_12 - .L_11)
	.align		4
.L_11:
        /*0040*/ 	.word	index@(_Z26stencil1D_shared_optimizedPfS_i)
        /*0044*/ 	.word	0x00000000


	//----- nvinfo : EIATTR_MIN_STACK_SIZE
	.align		4
.L_12:
        /*0048*/ 	.byte	0x04, 0x12
        /*004a*/ 	.short	(.L_14 - .L_13)
	.align		4
.L_13:
        /*004c*/ 	.word	index@(_Z26stencil1D_shared_optimizedPfS_i)
        /*0050*/ 	.word	0x00000000


	//----- nvinfo : EIATTR_MIN_STACK_SIZE
	.align		4
.L_14:
        /*0054*/ 	.byte	0x04, 0x12
        /*0056*/ 	.short	(.L_16 - .L_15)
	.align		4
.L_15:
        /*0058*/ 	.word	index@(_Z16stencil1D_sharedPfS_i)
        /*005c*/ 	.word	0x00000000


	//----- nvinfo : EIATTR_MIN_STACK_SIZE
	.align		4
.L_16:
        /*0060*/ 	.byte	0x04, 0x12
        /*0062*/ 	.short	(.L_18 - .L_17)
	.align		4
.L_17:
        /*0064*/ 	.word	index@(_Z16stencil1D_globalPfS_i)
        /*0068*/ 	.word	0x00000000
.L_18:


//--------------------- .nv.compat                --------------------------
	.section	.nv.compat,"",@"SHT_CUDA_COMPAT_INFO"
	.align	4
        /*0000*/ 	.byte	0x02, 0x09, 0x00, 0x00, 0x02, 0x02, 0x01, 0x00, 0x02, 0x05, 0x05, 0x00, 0x03, 0x07, 0x01, 0x01
        /*0010*/ 	.byte	0x02, 0x03, 0x00, 0x00, 0x02, 0x06, 0x01, 0x00, 0x04, 0x0b, 0x08, 0x00, 0x09, 0x00, 0x00, 0x00
        /*0020*/ 	.byte	0x00, 0x00, 0x00, 0x00


//--------------------- .nv.info._Z26stencil1D_shared_optimizedPfS_i --------------------------
	.section	.nv.info._Z26stencil1D_shared_optimizedPfS_i,"",@"SHT_CUDA_INFO"
	.sectionflags	@""
	.align	4


	//----- nvinfo : EIATTR_CUDA_API_VERSION
	.align		4
        /*0000*/ 	.byte	0x04, 0x37
        /*0002*/ 	.short	(.L_20 - .L_19)
.L_19:
        /*0004*/ 	.word	0x00000082


	//----- nvinfo : EIATTR_KPARAM_INFO
	.align		4
.L_20:
        /*0008*/ 	.byte	0x04, 0x17
        /*000a*/ 	.short	(.L_22 - .L_21)
.L_21:
        /*000c*/ 	.word	0x00000000
        /*0010*/ 	.short	0x0002
        /*0012*/ 	.short	0x0010
        /*0014*/ 	.byte	0x00, 0xf0, 0x11, 0x00


	//----- nvinfo : EIATTR_KPARAM_INFO
	.align		4
.L_22:
        /*0018*/ 	.byte	0x04, 0x17
        /*001a*/ 	.short	(.L_24 - .L_23)
.L_23:
        /*001c*/ 	.word	0x00000000
        /*0020*/ 	.short	0x0001
        /*0022*/ 	.short	0x0008
        /*0024*/ 	.byte	0x00, 0xf5, 0x21, 0x00


	//----- nvinfo : EIATTR_KPARAM_INFO
	.align		4
.L_24:
        /*0028*/ 	.byte	0x04, 0x17
        /*002a*/ 	.short	(.L_26 - .L_25)
.L_25:
        /*002c*/ 	.word	0x00000000
        /*0030*/ 	.short	0x0000
        /*0032*/ 	.short	0x0000
        /*0034*/ 	.byte	0x00, 0xf5, 0x21, 0x00


	//----- nvinfo : EIATTR_SPARSE_MMA_MASK
	.align		4
.L_26:
        /*0038*/ 	.byte	0x03, 0x50
        /*003a*/ 	.short	0x0000


	//----- nvinfo : EIATTR_MAXREG_COUNT
	.align		4
        /*003c*/ 	.byte	0x03, 0x1b
        /*003e*/ 	.short	0x00ff


	//----- nvinfo : EIATTR_NUM_BARRIERS
	.align		4
        /*0040*/ 	.byte	0x02, 0x4c
        /*0042*/ 	.byte	0x01
	.zero		1


	//----- nvinfo : EIATTR_MERCURY_ISA_VERSION
	.align		4
        /*0044*/ 	.byte	0x03, 0x5f
        /*0046*/ 	.short	0x0101


	//----- nvinfo : EIATTR_VRC_CTA_INIT_COUNT
	.align		4
        /*0048*/ 	.byte	0x02, 0x4a
	.zero		1
	.zero		1


	//----- nvinfo : EIATTR_EXIT_INSTR_OFFSETS
	.align		4
        /*004c*/ 	.byte	0x04, 0x1c
        /*004e*/ 	.short	(.L_28 - .L_27)


	//   ....[0]....
.L_27:
        /*0050*/ 	.word	0x00000230


	//   ....[1]....
        /*0054*/ 	.word	0x00000380


	//----- nvinfo : EIATTR_CRS_STACK_SIZE
	.align		4
.L_28:
        /*0058*/ 	.byte	0x04, 0x1e
        /*005a*/ 	.short	(.L_30 - .L_29)
.L_29:
        /*005c*/ 	.word	0x00000000


	//----- nvinfo : EIATTR_CBANK_PARAM_SIZE
	.align		4
.L_30:
        /*0060*/ 	.byte	0x03, 0x19
        /*0062*/ 	.short	0x0014


	//----- nvinfo : EIATTR_PARAM_CBANK
	.align		4
        /*0064*/ 	.byte	0x04, 0x0a
        /*0066*/ 	.short	(.L_32 - .L_31)
	.align		4
.L_31:
        /*0068*/ 	.word	index@(.nv.constant0._Z26stencil1D_shared_optimizedPfS_i)
        /*006c*/ 	.short	0x0380
        /*006e*/ 	.short	0x0014


	//----- nvinfo : EIATTR_SW_WAR
	.align		4
.L_32:
        /*0070*/ 	.byte	0x04, 0x36
        /*0072*/ 	.short	(.L_34 - .L_33)
.L_33:
        /*0074*/ 	.word	0x00000008
.L_34:


//--------------------- .nv.info._Z16stencil1D_sharedPfS_i --------------------------
	.section	.nv.info._Z16stencil1D_sharedPfS_i,"",@"SHT_CUDA_INFO"
	.sectionflags	@""
	.align	4


	//----- nvinfo : EIATTR_CUDA_API_VERSION
	.align		4
        /*0000*/ 	.byte	0x04, 0x37
        /*0002*/ 	.short	(.L_36 - .L_35)
.L_35:
        /*0004*/ 	.word	0x00000082


	//----- nvinfo : EIATTR_KPARAM_INFO
	.align		4
.L_36:
        /*0008*/ 	.byte	0x04, 0x17
        /*000a*/ 	.short	(.L_38 - .L_37)
.L_37:
        /*000c*/ 	.word	0x00000000
        /*0010*/ 	.short	0x0002
        /*0012*/ 	.short	0x0010
        /*0014*/ 	.byte	0x00, 0xf0, 0x11, 0x00


	//----- nvinfo : EIATTR_KPARAM_INFO
	.align		4
.L_38:
        /*0018*/ 	.byte	0x04, 0x17
        /*001a*/ 	.short	(.L_40 - .L_39)
.L_39:
        /*001c*/ 	.word	0x00000000
        /*0020*/ 	.short	0x0001
        /*0022*/ 	.short	0x0008
        /*0024*/ 	.byte	0x00, 0xf5, 0x21, 0x00


	//----- nvinfo : EIATTR_KPARAM_INFO
	.align		4
.L_40:
        /*0028*/ 	.byte	0x04, 0x17
        /*002a*/ 	.short	(.L_42 - .L_41)
.L_41:
        /*002c*/ 	.word	0x00000000
        /*0030*/ 	.short	0x0000
        /*0032*/ 	.short	0x0000
        /*0034*/ 	.byte	0x00, 0xf5, 0x21, 0x00


	//----- nvinfo : EIATTR_SPARSE_MMA_MASK
	.align		4
.L_42:
        /*0038*/ 	.byte	0x03, 0x50
        /*003a*/ 	.short	0x0000


	//----- nvinfo : EIATTR_MAXREG_COUNT
	.align		4
        /*003c*/ 	.byte	0x03, 0x1b
        /*003e*/ 	.short	0x00ff


	//----- nvinfo : EIATTR_NUM_BARRIERS
	.align		4
        /*0040*/ 	.byte	0x02, 0x4c
        /*0042*/ 	.byte	0x01
	.zero		1


	//----- nvinfo : EIATTR_MERCURY_ISA_VERSION
	.align		4
        /*0044*/ 	.byte	0x03, 0x5f
        /*0046*/ 	.short	0x0101


	//----- nvinfo : EIATTR_VRC_CTA_INIT_COUNT
	.align		4
        /*0048*/ 	.byte	0x02, 0x4a
	.zero		1
	.zero		1


	//----- nvinfo : EIATTR_EXIT_INSTR_OFFSETS
	.align		4
        /*004c*/ 	.byte	0x04, 0x1c
        /*004e*/ 	.short	(.L_44 - .L_43)


	//   ....[0]....
.L_43:
        /*0050*/ 	.word	0x00000240


	//   ....[1]....
        /*0054*/ 	.word	0x00000390


	//----- nvinfo : EIATTR_CRS_STACK_SIZE
	.align		4
.L_44:
        /*0058*/ 	.byte	0x04, 0x1e
        /*005a*/ 	.short	(.L_46 - .L_45)
.L_45:
        /*005c*/ 	.word	0x00000000


	//----- nvinfo : EIATTR_CBANK_PARAM_SIZE
	.align		4
.L_46:
        /*0060*/ 	.byte	0x03, 0x19
        /*0062*/ 	.short	0x0014


	//----- nvinfo : EIATTR_PARAM_CBANK
	.align		4
        /*0064*/ 	.byte	0x04, 0x0a
        /*0066*/ 	.short	(.L_48 - .L_47)
	.align		4
.L_47:
        /*0068*/ 	.word	index@(.nv.constant0._Z16stencil1D_sharedPfS_i)
        /*006c*/ 	.short	0x0380
        /*006e*/ 	.short	0x0014


	//----- nvinfo : EIATTR_SW_WAR
	.align		4
.L_48:
        /*0070*/ 	.byte	0x04, 0x36
        /*0072*/ 	.short	(.L_50 - .L_49)
.L_49:
        /*0074*/ 	.word	0x00000008
.L_50:


//--------------------- .nv.info._Z16stencil1D_globalPfS_i --------------------------
	.section	.nv.info._Z16stencil1D_globalPfS_i,"",@"SHT_CUDA_INFO"
	.sectionflags	@""
	.align	4


	//----- nvinfo : EIATTR_CUDA_API_VERSION
	.align		4
        /*0000*/ 	.byte	0x04, 0x37
        /*0002*/ 	.short	(.L_52 - .L_51)
.L_51:
        /*0004*/ 	.word	0x00000082


	//----- nvinfo : EIATTR_KPARAM_INFO
	.align		4
.L_52:
        /*0008*/ 	.byte	0x04, 0x17
        /*000a*/ 	.short	(.L_54 - .L_53)
.L_53:
        /*000c*/ 	.word	0x00000000
        /*0010*/ 	.short	0x0002
        /*0012*/ 	.short	0x0010
        /*0014*/ 	.byte	0x00, 0xf0, 0x11, 0x00


	//----- nvinfo : EIATTR_KPARAM_INFO
	.align		4
.L_54:
        /*0018*/ 	.byte	0x04, 0x17
        /*001a*/ 	.short	(.L_56 - .L_55)
.L_55:
        /*001c*/ 	.word	0x00000000
        /*0020*/ 	.short	0x0001
        /*0022*/ 	.short	0x0008
        /*0024*/ 	.byte	0x00, 0xf5, 0x21, 0x00


	//----- nvinfo : EIATTR_KPARAM_INFO
	.align		4
.L_56:
        /*0028*/ 	.byte	0x04, 0x17
        /*002a*/ 	.short	(.L_58 - .L_57)
.L_57:
        /*002c*/ 	.word	0x00000000
        /*0030*/ 	.short	0x0000
        /*0032*/ 	.short	0x0000
        /*0034*/ 	.byte	0x00, 0xf5, 0x21, 0x00


	//----- nvinfo : EIATTR_SPARSE_MMA_MASK
	.align		4
.L_58:
        /*0038*/ 	.byte	0x03, 0x50
        /*003a*/ 	.short	0x0000


	//----- nvinfo : EIATTR_MAXREG_COUNT
	.align		4
        /*003c*/ 	.byte	0x03, 0x1b
        /*003e*/ 	.short	0x00ff


	//----- nvinfo : EIATTR_MERCURY_ISA_VERSION
	.align		4
        /*0040*/ 	.byte	0x03, 0x5f
        /*0042*/ 	.short	0x0101


	//----- nvinfo : EIATTR_VRC_CTA_INIT_COUNT
	.align		4
        /*0044*/ 	.byte	0x02, 0x4a
	.zero		1
	.zero		1


	//----- nvinfo : EIATTR_EXIT_INSTR_OFFSETS
	.align		4
        /*0048*/ 	.byte	0x04, 0x1c
        /*004a*/ 	.short	(.L_60 - .L_59)


	//   ....[0]....
.L_59:
        /*004c*/ 	.word	0x00000070


	//   ....[1]....
        /*0050*/ 	.word	0x00000430


	//----- nvinfo : EIATTR_CBANK_PARAM_SIZE
	.align		4
.L_60:
        /*0054*/ 	.byte	0x03, 0x19
        /*0056*/ 	.short	0x0014


	//----- nvinfo : EIATTR_PARAM_CBANK
	.align		4
        /*0058*/ 	.byte	0x04, 0x0a
        /*005a*/ 	.short	(.L_62 - .L_61)
	.align		4
.L_61:
        /*005c*/ 	.word	index@(.nv.constant0._Z16stencil1D_globalPfS_i)
        /*0060*/ 	.short	0x0380
        /*0062*/ 	.short	0x0014


	//----- nvinfo : EIATTR_SW_WAR
	.align		4
.L_62:
        /*0064*/ 	.byte	0x04, 0x36
        /*0066*/ 	.short	(.L_64 - .L_63)
.L_63:
        /*0068*/ 	.word	0x00000008
.L_64:


//--------------------- .nv.callgraph             --------------------------
	.section	.nv.callgraph,"",@"SHT_CUDA_CALLGRAPH"
	.align	4
	.sectionentsize	8
	.align		4
        /*0000*/ 	.word	0x00000000
	.align		4
        /*0004*/ 	.word	0xffffffff
	.align		4
        /*0008*/ 	.word	0x00000000
	.align		4
        /*000c*/ 	.word	0xfffffffe
	.align		4
        /*0010*/ 	.word	0x00000000
	.align		4
        /*0014*/ 	.word	0xfffffffd
	.align		4
        /*0018*/ 	.word	0x00000000
	.align		4
        /*001c*/ 	.word	0xfffffffc


//--------------------- .nv.constant3             --------------------------
	.section	.nv.constant3,"a",@progbits
	.align	4
.nv.constant3:
	.type		c_stencil,@object
	.size		c_stencil,(.L_0 - c_stencil)
c_stencil:
	.zero		28
.L_0:


//--------------------- .text._Z26stencil1D_shared_optimizedPfS_i --------------------------
	.section	.text._Z26stencil1D_shared_optimizedPfS_i,"ax",@progbits
	.align	128
        .global         _Z26stencil1D_shared_optimizedPfS_i
        .type           _Z26stencil1D_shared_optimizedPfS_i,@function
        .size           _Z26stencil1D_shared_optimizedPfS_i,(.L_x_8 - _Z26stencil1D_shared_optimizedPfS_i)
        .other          _Z26stencil1D_shared_optimizedPfS_i,@"STO_CUDA_ENTRY STV_DEFAULT"
_Z26stencil1D_shared_optimizedPfS_i:
.text._Z26stencil1D_shared_optimizedPfS_i:
[----:B------:R-:W-:Y:S01]  /*0000*/  LDC R1, c[0x0][0x37c] ;  /* 0x0000df00ff017b82 */ /* 0x000fe20000000800 */
[----:B------:R-:W0:Y:S07]  /*0010*/  S2R R0, SR_TID.X ;  /* 0x0000000000007919 */ /* 0x000e2e0000002100 */
[----:B------:R-:W0:Y:S01]  /*0020*/  S2UR UR4, SR_CTAID.X ;  /* 0x00000000000479c3 */ /* 0x000e220000002500 */
[----:B------:R-:W1:Y:S01]  /*0030*/  LDCU UR8, c[0x0][0x390] ;  /* 0x00007200ff0877ac */ /* 0x000e620008000800 */
[----:B------:R-:W2:Y:S06]  /*0040*/  LDCU.64 UR6, c[0x0][0x358] ;  /* 0x00006b00ff0677ac */ /* 0x000eac0008000a00 */
[----:B------:R-:W0:Y:S02]  /*0050*/  LDC R5, c[0x0][0x360] ;  /* 0x0000d800ff057b82 */ /* 0x000e240000000800 */
[----:B0-----:R-:W-:-:S05]  /*0060*/  IMAD R5, R5, UR4, R0 ;  /* 0x0000000405057c24 */ /* 0x001fca000f8e0200 */
[----:B------:R-:W-:-:S04]  /*0070*/  IADD3 R7, PT, PT, R5, -0x3, RZ ;  /* 0xfffffffd05077810 */ /* 0x000fc80007ffe0ff */
[----:B-1----:R-:W-:-:S04]  /*0080*/  ISETP.GE.AND P0, PT, R7, UR8, PT ;  /* 0x0000000807007c0c */ /* 0x002fc8000bf06270 */
[----:B------:R-:W-:-:S13]  /*0090*/  ISETP.LT.OR P0, PT, R7, RZ, P0 ;  /* 0x000000ff0700720c */ /* 0x000fda0000701670 */
[----:B------:R-:W0:Y:S02]  /*00a0*/  @!P0 LDC.64 R2, c[0x0][0x380] ;  /* 0x0000e000ff028b82 */ /* 0x000e240000000a00 */
[----:B0-----:R-:W-:-:S06]  /*00b0*/  @!P0 IMAD.WIDE.U32 R2, R7, 0x4, R2 ;  /* 0x0000000407028825 */ /* 0x001fcc00078e0002 */
[----:B--2---:R-:W2:Y:S01]  /*00c0*/  @!P0 LDG.E R3, desc[UR6][R2.64] ;  /* 0x0000000602038981 */ /* 0x004ea2000c1e1900 */
[----:B------:R-:W0:Y:S01]  /*00d0*/  S2UR UR5, SR_CgaCtaId ;  /* 0x00000000000579c3 */ /* 0x000e220000008800 */
[----:B------:R-:W-:Y:S01]  /*00e0*/  UMOV UR4, 0x400 ;  /* 0x0000040000047882 */ /* 0x000fe20000000000 */
[----:B------:R-:W-:Y:S01]  /*00f0*/  BSSY.RECONVERGENT B0, `(.L_x_0) ;  /* 0x0000011000007945 */ /* 0x000fe20003800200 */
[----:B0-----:R-:W-:-:S06]  /*0100*/  ULEA UR4, UR5, UR4, 0x18 ;  /* 0x0000000405047291 */ /* 0x001fcc000f8ec0ff */
[----:B------:R-:W-:-:S05]  /*0110*/  LEA R4, R0, UR4, 0x2 ;  /* 0x0000000400047c11 */ /* 0x000fca000f8e10ff */
[----:B--2---:R0:W-:Y:S04]  /*0120*/  @!P0 STS [R4], R3 ;  /* 0x0000000304008388 */ /* 0x0041e80000000800 */
[----:B------:R0:W-:Y:S01]  /*0130*/  @P0 STS [R4], RZ ;  /* 0x000000ff04000388 */ /* 0x0001e20000000800 */
[----:B------:R-:W-:-:S13]  /*0140*/  ISETP.GT.U32.AND P0, PT, R0, 0x5, PT ;  /* 0x000000050000780c */ /* 0x000fda0003f04070 */
[----:B0-----:R-:W-:Y:S05]  /*0150*/  @P0 BRA `(.L_x_1) ;  /* 0x0000000000280947 */ /* 0x001fea0003800000 */
[----:B------:R-:W-:-:S04]  /*0160*/  IADD3 R7, PT, PT, R5, 0xfd, RZ ;  /* 0x000000fd05077810 */ /* 0x000fc80007ffe0ff */
[----:B------:R-:W-:-:S04]  /*0170*/  ISETP.GE.AND P0, PT, R7, UR8, PT ;  /* 0x0000000807007c0c */ /* 0x000fc8000bf06270 */
[----:B------:R-:W-:-:S13]  /*0180*/  ISETP.LT.OR P0, PT, R7, RZ, P0 ;  /* 0x000000ff0700720c */ /* 0x000fda0000701670 */
[----:B------:R-:W-:Y:S05]  /*0190*/  @P0 BRA `(.L_x_2) ;  /* 0x0000000000140947 */ /* 0x000fea0003800000 */
[----:B------:R-:W0:Y:S02]  /*01a0*/  LDC.64 R2, c[0x0][0x380] ;  /* 0x0000e000ff027b82 */ /* 0x000e240000000a00 */
[----:B0-----:R-:W-:-:S06]  /*01b0*/  IMAD.WIDE.U32 R2, R7, 0x4, R2 ;  /* 0x0000000407027825 */ /* 0x001fcc00078e0002 */
[----:B------:R-:W2:Y:S04]  /*01c0*/  LDG.E R3, desc[UR6][R2.64] ;  /* 0x0000000602037981 */ /* 0x000ea8000c1e1900 */
[----:B--2---:R0:W-:Y:S01]  /*01d0*/  STS [R4+0x400], R3 ;  /* 0x0004000304007388 */ /* 0x0041e20000000800 */
[----:B------:R-:W-:Y:S05]  /*01e0*/  BRA `(.L_x_1) ;  /* 0x0000000000047947 */ /* 0x000fea0003800000 */
.L_x_2:
[----:B------:R1:W-:Y:S02]  /*01f0*/  STS [R4+0x400], RZ ;  /* 0x000400ff04007388 */ /* 0x0003e40000000800 */
.L_x_1:
[----:B------:R-:W-:Y:S05]  /*0200*/  BSYNC.RECONVERGENT B0 ;  /* 0x0000000000007941 */ /* 0x000fea0003800200 */
.L_x_0:
[----:B------:R-:W-:Y:S01]  /*0210*/  BAR.SYNC.DEFER_BLOCKING 0x0 ;  /* 0x0000000000007b1d */ /* 0x000fe20000010000 */
[----:B------:R-:W-:-:S13]  /*0220*/  ISETP.GE.AND P0, PT, R5, UR8, PT ;  /* 0x0000000805007c0c */ /* 0x000fda000bf06270 */
[----:B------:R-:W-:Y:S05]  /*0230*/  @P0 EXIT ;  /* 0x000000000000094d */ /* 0x000fea0003800000 */
[----:B------:R-:W2:Y:S01]  /*0240*/  LDS R0, [R4] ;  /* 0x0000000004007984 */ /* 0x000ea20000000800 */
[----:B------:R-:W2:Y:S01]  /*0250*/  LDCU.128 UR8, c[0x3][URZ] ;  /* 0x00c00000ff0877ac */ /* 0x000ea20008000c00 */
[----:B0-----:R-:W0:Y:S02]  /*0260*/  LDC.64 R2, c[0x0][0x388] ;  /* 0x0000e200ff027b82 */ /* 0x001e240000000a00 */
[----:B------:R-:W3:Y:S01]  /*0270*/  LDS R7, [R4+0x4] ;  /* 0x0000040004077984 */ /* 0x000ee20000000800 */
[----:B------:R-:W4:Y:S03]  /*0280*/  LDCU.64 UR4, c[0x3][0x10] ;  /* 0x00c00200ff0477ac */ /* 0x000f260008000a00 */
[----:B------:R-:W5:Y:S04]  /*0290*/  LDS R9, [R4+0x8] ;  /* 0x0000080004097984 */ /* 0x000f680000000800 */
[----:B------:R-:W1:Y:S04]  /*02a0*/  LDS R11, [R4+0xc] ;  /* 0x00000c00040b7984 */ /* 0x000e680000000800 */
[----:B------:R-:W4:Y:S04]  /*02b0*/  LDS R13, [R4+0x10] ;  /* 0x00001000040d7984 */ /* 0x000f280000000800 */
[----:B------:R-:W4:Y:S04]  /*02c0*/  LDS R15, [R4+0x14] ;  /* 0x00001400040f7984 */ /* 0x000f280000000800 */
[----:B------:R-:W4:Y:S01]  /*02d0*/  LDS R17, [R4+0x18] ;  /* 0x0000180004117984 */ /* 0x000f220000000800 */
[----:B0-----:R-:W-:-:S04]  /*02e0*/  IMAD.WIDE R2, R5, 0x4, R2 ;  /* 0x0000000405027825 */ /* 0x001fc800078e0202 */
[----:B--2---:R-:W-:Y:S01]  /*02f0*/  FFMA R0, R0, UR8, RZ ;  /* 0x0000000800007c23 */ /* 0x004fe200080000ff */
[----:B------:R-:W0:Y:S03]  /*0300*/  LDCU UR8, c[0x3][0x18] ;  /* 0x00c00300ff0877ac */ /* 0x000e260008000800 */
[----:B---3--:R-:W-:-:S04]  /*0310*/  FFMA R0, R7, UR9, R0 ;  /* 0x0000000907007c23 */ /* 0x008fc80008000000 */
[----:B-----5:R-:W-:-:S04]  /*0320*/  FFMA R0, R9, UR10, R0 ;  /* 0x0000000a09007c23 */ /* 0x020fc80008000000 */
[----:B-1----:R-:W-:-:S04]  /*0330*/  FFMA R0, R11, UR11, R0 ;  /* 0x0000000b0b007c23 */ /* 0x002fc80008000000 */
[----:B----4-:R-:W-:-:S04]  /*0340*/  FFMA R0, R13, UR4, R0 ;  /* 0x000000040d007c23 */ /* 0x010fc80008000000 */
[----:B------:R-:W-:-:S04]  /*0350*/  FFMA R0, R15, UR5, R0 ;  /* 0x000000050f007c23 */ /* 0x000fc80008000000 */
[----:B0-----:R-:W-:-:S05]  /*0360*/  FFMA R17, R17, UR8, R0 ;  /* 0x0000000811117c23 */ /* 0x001fca0008000000 */
[----:B------:R-:W-:Y:S01]  /*0370*/  STG.E desc[UR6][R2.64], R17 ;  /* 0x0000001102007986 */ /* 0x000fe2000c101906 */
[----:B------:R-:W-:Y:S05]  /*0380*/  EXIT ;  /* 0x000000000000794d */ /* 0x000fea0003800000 */
.L_x_3:
[----:B------:R-:W-:-:S00]  /*0390*/  BRA `(.L_x_3) ;  /* 0xfffffffc00fc7947 */ /* 0x000fc0000383ffff */
[----:B------:R-:W-:-:S00]  /*03a0*/  NOP ;  /* 0x0000000000007918 */ /* 0x000fc00000000000 */
        /* <DEDUP_REMOVED lines=13> */
.L_x_8:


//--------------------- .text._Z16stencil1D_sharedPfS_i --------------------------
	.section	.text._Z16stencil1D_sharedPfS_i,"ax",@progbits
	.align	128
        .global         _Z16stencil1D_sharedPfS_i
        .type           _Z16stencil1D_sharedPfS_i,@function
        .size           _Z16stencil1D_sharedPfS_i,(.L_x_9 - _Z16stencil1D_sharedPfS_i)
        .other          _Z16stencil1D_sharedPfS_i,@"STO_CUDA_ENTRY STV_DEFAULT"
_Z16stencil1D_sharedPfS_i:
.text._Z16stencil1D_sharedPfS_i:
[----:B------:R-:W-:Y:S01]  /*0000*/  LDC R1, c[0x0][0x37c] ;  /* 0x0000df00ff017b82 */ /* 0x000fe20000000800 */
[----:B------:R-:W0:Y:S07]  /*0010*/  S2R R3, SR_TID.X ;  /* 0x0000000000037919 */ /* 0x000e2e0000002100 */
[----:B------:R-:W0:Y:S01]  /*0020*/  S2UR UR4, SR_CTAID.X ;  /* 0x00000000000479c3 */ /* 0x000e220000002500 */
[----:B------:R-:W1:Y:S01]  /*0030*/  LDCU UR8, c[0x0][0x390] ;  /* 0x00007200ff0877ac */ /* 0x000e620008000800 */
[----:B------:R-:W2:Y:S06]  /*0040*/  LDCU.64 UR6, c[0x0][0x358] ;  /* 0x00006b00ff0677ac */ /* 0x000eac0008000a00 */
[----:B------:R-:W0:Y:S02]  /*0050*/  LDC R8, c[0x0][0x360] ;  /* 0x0000d800ff087b82 */ /* 0x000e240000000800 */
[----:B0-----:R-:W-:-:S05]  /*0060*/  IMAD R2, R8, UR4, R3 ;  /* 0x0000000408027c24 */ /* 0x001fca000f8e0203 */
[----:B-1----:R-:W-:-:S13]  /*0070*/  ISETP.GE.AND P0, PT, R2, UR8, PT ;  /* 0x0000000802007c0c */ /* 0x002fda000bf06270 */
[----:B------:R-:W0:Y:S02]  /*0080*/  @!P0 LDC.64 R4, c[0x0][0x380] ;  /* 0x0000e000ff048b82 */ /* 0x000e240000000a00 */
[----:B0-----:R-:W-:-:S06]  /*0090*/  @!P0 IMAD.WIDE R4, R2, 0x4, R4 ;  /* 0x0000000402048825 */ /* 0x001fcc00078e0204 */
[----:B--2---:R-:W2:Y:S01]  /*00a0*/  @!P0 LDG.E R4, desc[UR6][R4.64] ;  /* 0x0000000604048981 */ /* 0x004ea2000c1e1900 */
[----:B------:R-:W0:Y:S01]  /*00b0*/  S2UR UR5, SR_CgaCtaId ;  /* 0x00000000000579c3 */ /* 0x000e220000008800 */
[----:B------:R-:W-:Y:S01]  /*00c0*/  UMOV UR4, 0x400 ;  /* 0x0000040000047882 */ /* 0x000fe20000000000 */
[----:B------:R-:W-:Y:S01]  /*00d0*/  ISETP.GT.U32.AND P1, PT, R3, 0x2, PT ;  /* 0x000000020300780c */ /* 0x000fe20003f24070 */
[----:B------:R-:W-:Y:S01]  /*00e0*/  BSSY.RECONVERGENT B0, `(.L_x_4) ;  /* 0x0000014000007945 */ /* 0x000fe20003800200 */
[----:B0-----:R-:W-:-:S06]  /*00f0*/  ULEA UR4, UR5, UR4, 0x18 ;  /* 0x0000000405047291 */ /* 0x001fcc000f8ec0ff */
[----:B------:R-:W-:-:S05]  /*0100*/  LEA R3, R3, UR4, 0x2 ;  /* 0x0000000403037c11 */ /* 0x000fca000f8e10ff */
[----:B--2---:R0:W-:Y:S01]  /*0110*/  @!P0 STS [R3+0xc], R4 ;  /* 0x00000c0403008388 */ /* 0x0041e20000000800 */
[----:B------:R-:W-:Y:S05]  /*0120*/  @P1 BRA `(.L_x_5) ;  /* 0x00000000003c1947 */ /* 0x000fea0003800000 */
[C---:B------:R-:W-:Y:S01]  /*0130*/  IADD3 R11, PT, PT, R2.reuse, R8, RZ ;  /* 0x00000008020b7210 */ /* 0x040fe20007ffe0ff */
[----:B------:R-:W-:Y:S01]  /*0140*/  HFMA2 R0, -RZ, RZ, 0, 0 ;  /* 0x00000000ff007431 */ /* 0x000fe200000001ff */
[----:B------:R-:W-:Y:S02]  /*0150*/  ISETP.GE.AND P1, PT, R2, 0x3, PT ;  /* 0x000000030200780c */ /* 0x000fe40003f26270 */
[----:B------:R-:W-:-:S11]  /*0160*/  ISETP.GE.AND P2, PT, R11, UR8, PT ;  /* 0x000000080b007c0c */ /* 0x000fd6000bf46270 */
[----:B0-----:R-:W0:Y:S01]  /*0170*/  @P1 LDC.64 R4, c[0x0][0x380] ;  /* 0x0000e000ff041b82 */ /* 0x001e220000000a00 */
[----:B------:R-:W-:-:S07]  /*0180*/  @P1 IADD3 R9, PT, PT, R2, -0x3, RZ ;  /* 0xfffffffd02091810 */ /* 0x000fce0007ffe0ff */
[----:B------:R-:W1:Y:S01]  /*0190*/  @!P2 LDC.64 R6, c[0x0][0x380] ;  /* 0x0000e000ff06ab82 */ /* 0x000e620000000a00 */
[----:B0-----:R-:W-:-:S05]  /*01a0*/  @P1 IMAD.WIDE.U32 R4, R9, 0x4, R4 ;  /* 0x0000000409041825 */ /* 0x001fca00078e0004 */
[----:B------:R-:W2:Y:S01]  /*01b0*/  @P1 LDG.E R0, desc[UR6][R4.64] ;  /* 0x0000000604001981 */ /* 0x000ea2000c1e1900 */
[----:B-1----:R-:W-:-:S06]  /*01c0*/  @!P2 IMAD.WIDE R6, R11, 0x4, R6 ;  /* 0x000000040b06a825 */ /* 0x002fcc00078e0206 */
[----:B------:R-:W3:Y:S01]  /*01d0*/  @!P2 LDG.E R6, desc[UR6][R6.64] ;  /* 0x000000060606a981 */ /* 0x000ee2000c1e1900 */
[----:B------:R-:W-:-:S03]  /*01e0*/  LEA R9, R8, R3, 0x2 ;  /* 0x0000000308097211 */ /* 0x000fc600078e10ff */
[----:B--2---:R1:W-:Y:S04]  /*01f0*/  STS [R3], R0 ;  /* 0x0000000003007388 */ /* 0x0043e80000000800 */
[----:B---3--:R1:W-:Y:S04]  /*0200*/  @!P2 STS [R9+0xc], R6 ;  /* 0x00000c060900a388 */ /* 0x0083e80000000800 */
[----:B------:R1:W-:Y:S02]  /*0210*/  @P2 STS [R9+0xc], RZ ;  /* 0x00000cff09002388 */ /* 0x0003e40000000800 */
.L_x_5:
[----:B------:R-:W-:Y:S05]  /*0220*/  BSYNC.RECONVERGENT B0 ;  /* 0x0000000000007941 */ /* 0x000fea0003800200 */
.L_x_4:
[----:B------:R-:W-:Y:S06]  /*0230*/  BAR.SYNC.DEFER_BLOCKING 0x0 ;  /* 0x0000000000007b1d */ /* 0x000fec0000010000 */
[----:B------:R-:W-:Y:S05]  /*0240*/  @P0 EXIT ;  /* 0x000000000000094d */ /* 0x000fea0003800000 */
[----:B-1----:R-:W1:Y:S01]  /*0250*/  LDS R0, [R3] ;  /* 0x0000000003007984 */ /* 0x002e620000000800 */
[----:B------:R-:W1:Y:S01]  /*0260*/  LDCU.128 UR8, c[0x3][URZ] ;  /* 0x00c00000ff0877ac */ /* 0x000e620008000c00 */
[----:B0-----:R-:W0:Y:S02]  /*0270*/  LDC.64 R4, c[0x0][0x388] ;  /* 0x0000e200ff047b82 */ /* 0x001e240000000a00 */
[----:B------:R-:W2:Y:S01]  /*0280*/  LDS R7, [R3+0x4] ;  /* 0x0000040003077984 */ /* 0x000ea20000000800 */
[----:B------:R-:W3:Y:S03]  /*0290*/  LDCU.64 UR4, c[0x3][0x10] ;  /* 0x00c00200ff0477ac */ /* 0x000ee60008000a00 */
[----:B------:R-:W4:Y:S04]  /*02a0*/  LDS R9, [R3+0x8] ;  /* 0x0000080003097984 */ /* 0x000f280000000800 */
[----:B------:R-:W5:Y:S04]  /*02b0*/  LDS R11, [R3+0xc] ;  /* 0x00000c00030b7984 */ /* 0x000f680000000800 */
[----:B------:R-:W3:Y:S04]  /*02c0*/  LDS R13, [R3+0x10] ;  /* 0x00001000030d7984 */ /* 0x000ee80000000800 */
[----:B------:R-:W3:Y:S04]  /*02d0*/  LDS R15, [R3+0x14] ;  /* 0x00001400030f7984 */ /* 0x000ee80000000800 */
[----:B------:R-:W3:Y:S01]  /*02e0*/  LDS R17, [R3+0x18] ;  /* 0x0000180003117984 */ /* 0x000ee20000000800 */
[----:B0-----:R-:W-:-:S04]  /*02f0*/  IMAD.WIDE R4, R2, 0x4, R4 ;  /* 0x0000000402047825 */ /* 0x001fc800078e0204 */
[----:B-1----:R-:W-:Y:S01]  /*0300*/  FFMA R0, R0, UR8, RZ ;  /* 0x0000000800007c23 */ /* 0x002fe200080000ff */
[----:B------:R-:W0:Y:S03]  /*0310*/  LDCU UR8, c[0x3][0x18] ;  /* 0x00c00300ff0877ac */ /* 0x000e260008000800 */
[----:B--2---:R-:W-:-:S04]  /*0320*/  FFMA R0, R7, UR9, R0 ;  /* 0x0000000907007c23 */ /* 0x004fc80008000000 */
[----:B----4-:R-:W-:-:S04]  /*0330*/  FFMA R0, R9, UR10, R0 ;  /* 0x0000000a09007c23 */ /* 0x010fc80008000000 */
[----:B-----5:R-:W-:-:S04]  /*0340*/  FFMA R0, R11, UR11, R0 ;  /* 0x0000000b0b007c23 */ /* 0x020fc80008000000 */
[----:B---3--:R-:W-:-:S04]  /*0350*/  FFMA R0, R13, UR4, R0 ;  /* 0x000000040d007c23 */ /* 0x008fc80008000000 */
[----:B------:R-:W-:-:S04]  /*0360*/  FFMA R0, R15, UR5, R0 ;  /* 0x000000050f007c23 */ /* 0x000fc80008000000 */
[----:B0-----:R-:W-:-:S05]  /*0370*/  FFMA R17, R17, UR8, R0 ;  /* 0x0000000811117c23 */ /* 0x001fca0008000000 */
[----:B------:R-:W-:Y:S01]  /*0380*/  STG.E desc[UR6][R4.64], R17 ;  /* 0x0000001104007986 */ /* 0x000fe2000c101906 */
[----:B------:R-:W-:Y:S05]  /*0390*/  EXIT ;  /* 0x000000000000794d */ /* 0x000fea0003800000 */
.L_x_6:
        /* <DEDUP_REMOVED lines=14> */
.L_x_9:


//--------------------- .text._Z16stencil1D_globalPfS_i --------------------------
	.section	.text._Z16stencil1D_globalPfS_i,"ax",@progbits
	.align	128
        .global         _Z16stencil1D_globalPfS_i
        .type           _Z16stencil1D_globalPfS_i,@function
        .size           _Z16stencil1D_globalPfS_i,(.L_x_10 - _Z16stencil1D_globalPfS_i)
        .other          _Z16stencil1D_globalPfS_i,@"STO_CUDA_ENTRY STV_DEFAULT"
_Z16stencil1D_globalPfS_i:
.text._Z16stencil1D_globalPfS_i:
[----:B------:R-:W-:Y:S01]  /*0000*/  LDC R1, c[0x0][0x37c] ;  /* 0x0000df00ff017b82 */ /* 0x000fe20000000800 */
[----:B------:R-:W0:Y:S07]  /*0010*/  S2R R0, SR_TID.X ;  /* 0x0000000000007919 */ /* 0x000e2e0000002100 */
[----:B------:R-:W0:Y:S01]  /*0020*/  S2UR UR4, SR_CTAID.X ;  /* 0x00000000000479c3 */ /* 0x000e220000002500 */
[----:B------:R-:W1:Y:S07]  /*0030*/  LDCU UR6, c[0x0][0x390] ;  /* 0x00007200ff0677ac */ /* 0x000e6e0008000800 */
[----:B------:R-:W0:Y:S02]  /*0040*/  LDC R11, c[0x0][0x360] ;  /* 0x0000d800ff0b7b82 */ /* 0x000e240000000800 */
[----:B0-----:R-:W-:-:S05]  /*0050*/  IMAD R11, R11, UR4, R0 ;  /* 0x000000040b0b7c24 */ /* 0x001fca000f8e0200 */
[----:B-1----:R-:W-:-:S13]  /*0060*/  ISETP.GE.AND P0, PT, R11, UR6, PT ;  /* 0x000000060b007c0c */ /* 0x002fda000bf06270 */
[----:B------:R-:W-:Y:S05]  /*0070*/  @P0 EXIT ;  /* 0x000000000000094d */ /* 0x000fea0003800000 */
[C---:B------:R-:W-:Y:S01]  /*0080*/  IADD3 R5, PT, PT, R11.reuse, -0x3, RZ ;  /* 0xfffffffd0b057810 */ /* 0x040fe20007ffe0ff */
[C---:B------:R-:W-:Y:S01]  /*0090*/  VIADD R17, R11.reuse, 0x1 ;  /* 0x000000010b117836 */ /* 0x040fe20000000000 */
[C---:B------:R-:W-:Y:S01]  /*00a0*/  IADD3 R25, PT, PT, R11.reuse, -0x2, RZ ;  /* 0xfffffffe0b197810 */ /* 0x040fe20007ffe0ff */
[----:B------:R-:W-:Y:S01]  /*00b0*/  VIADD R13, R11, 0x3 ;  /* 0x000000030b0d7836 */ /* 0x000fe20000000000 */
[----:B------:R-:W-:Y:S01]  /*00c0*/  ISETP.GE.AND P0, PT, R5, UR6, PT ;  /* 0x0000000605007c0c */ /* 0x000fe2000bf06270 */
[----:B------:R-:W0:Y:S01]  /*00d0*/  LDCU.64 UR4, c[0x0][0x358] ;  /* 0x00006b00ff0477ac */ /* 0x000e220008000a00 */
[----:B------:R-:W-:Y:S02]  /*00e0*/  ISETP.GE.AND P3, PT, R25, UR6, PT ;  /* 0x0000000619007c0c */ /* 0x000fe4000bf66270 */
[C---:B------:R-:W-:Y:S02]  /*00f0*/  ISETP.LT.OR P0, PT, R11.reuse, 0x3, P0 ;  /* 0x000000030b00780c */ /* 0x040fe40000701670 */
[----:B------:R-:W-:-:S02]  /*0100*/  ISETP.GT.AND P2, PT, R11, UR6, PT ;  /* 0x000000060b007c0c */ /* 0x000fc4000bf44270 */
[C---:B------:R-:W-:Y:S02]  /*0110*/  ISETP.LT.OR P3, PT, R11.reuse, 0x2, P3 ;  /* 0x000000020b00780c */ /* 0x040fe40001f61670 */
[C---:B------:R-:W-:Y:S02]  /*0120*/  ISETP.LT.OR P2, PT, R11.reuse, 0x1, P2 ;  /* 0x000000010b00780c */ /* 0x040fe40001741670 */
[----:B------:R-:W-:Y:S02]  /*0130*/  IADD3 R15, PT, PT, R11, 0x2, RZ ;  /* 0x000000020b0f7810 */ /* 0x000fe40007ffe0ff */
[----:B------:R-:W-:Y:S02]  /*0140*/  ISETP.GE.AND P1, PT, R17, UR6, PT ;  /* 0x0000000611007c0c */ /* 0x000fe4000bf26270 */
[----:B------:R-:W-:Y:S01]  /*0150*/  ISETP.GE.AND P6, PT, R11, RZ, PT ;  /* 0x000000ff0b00720c */ /* 0x000fe20003fc6270 */
[----:B------:R-:W1:Y:S01]  /*0160*/  @!P0 LDC.64 R22, c[0x0][0x380] ;  /* 0x0000e000ff168b82 */ /* 0x000e620000000a00 */
[----:B------:R-:W-:-:S02]  /*0170*/  ISETP.GE.AND P5, PT, R15, UR6, PT ;  /* 0x000000060f007c0c */ /* 0x000fc4000bfa6270 */
[----:B------:R-:W-:Y:S02]  /*0180*/  ISETP.LT.OR P1, PT, R11, -0x1, P1 ;  /* 0xffffffff0b00780c */ /* 0x000fe40000f21670 */
[----:B------:R-:W-:Y:S02]  /*0190*/  ISETP.GE.AND P4, PT, R13, UR6, PT ;  /* 0x000000060d007c0c */ /* 0x000fe4000bf86270 */
[C---:B------:R-:W-:Y:S01]  /*01a0*/  ISETP.LT.OR P5, PT, R11.reuse, -0x2, P5 ;  /* 0xfffffffe0b00780c */ /* 0x040fe20002fa1670 */
[----:B------:R-:W2:Y:S01]  /*01b0*/  @!P3 LDC.64 R20, c[0x0][0x380] ;  /* 0x0000e000ff14bb82 */ /* 0x000ea20000000a00 */
[----:B------:R-:W-:-:S07]  /*01c0*/  ISETP.LT.OR P4, PT, R11, -0x3, P4 ;  /* 0xfffffffd0b00780c */ /* 0x000fce0002781670 */
[----:B------:R-:W3:Y:S08]  /*01d0*/  @!P2 LDC.64 R18, c[0x0][0x380] ;  /* 0x0000e000ff12ab82 */ /* 0x000ef00000000a00 */
[----:B------:R-:W4:Y:S01]  /*01e0*/  @P6 LDC.64 R8, c[0x0][0x380] ;  /* 0x0000e000ff086b82 */ /* 0x000f220000000a00 */
[----:B-1----:R-:W-:Y:S01]  /*01f0*/  @!P0 IMAD.WIDE.U32 R22, R5, 0x4, R22 ;  /* 0x0000000405168825 */ /* 0x002fe200078e0016 */
[----:B------:R-:W-:-:S04]  /*0200*/  @!P2 IADD3 R27, PT, PT, R11, -0x1, RZ ;  /* 0xffffffff0b1ba810 */ /* 0x000fc80007ffe0ff */
[----:B0-----:R-:W5:Y:S02]  /*0210*/  @!P0 LDG.E R0, desc[UR4][R22.64] ;  /* 0x0000000416008981 */ /* 0x001f64000c1e1900 */
[----:B------:R-:W0:Y:S08]  /*0220*/  @!P1 LDC.64 R6, c[0x0][0x380] ;  /* 0x0000e000ff069b82 */ /* 0x000e300000000a00 */
[----:B------:R-:W1:Y:S01]  /*0230*/  @!P5 LDC.64 R2, c[0x0][0x380] ;  /* 0x0000e000ff02db82 */ /* 0x000e620000000a00 */
[----:B--2---:R-:W-:-:S07]  /*0240*/  @!P3 IMAD.WIDE.U32 R20, R25, 0x4, R20 ;  /* 0x000000041914b825 */ /* 0x004fce00078e0014 */
[----:B------:R-:W2:Y:S01]  /*0250*/  @!P4 LDC.64 R4, c[0x0][0x380] ;  /* 0x0000e000ff04cb82 */ /* 0x000ea20000000a00 */
[----:B---3--:R-:W-:Y:S01]  /*0260*/  @!P2 IMAD.WIDE.U32 R18, R27, 0x4, R18 ;  /* 0x000000041b12a825 */ /* 0x008fe200078e0012 */
[----:B------:R-:W3:Y:S03]  /*0270*/  @!P3 LDG.E R10, desc[UR4][R20.64] ;  /* 0x00000004140ab981 */ /* 0x000ee6000c1e1900 */
[----:B----4-:R-:W-:Y:S02]  /*0280*/  @P6 IMAD.WIDE.U32 R24, R11, 0x4, R8 ;  /* 0x000000040b186825 */ /* 0x010fe400078e0008 */
[----:B------:R4:W3:Y:S01]  /*0290*/  @!P2 LDG.E R8, desc[UR4][R18.64] ;  /* 0x000000041208a981 */ /* 0x0008e2000c1e1900 */
[----:B------:R-:W3:Y:S01]  /*02a0*/  @!P3 LDC R9, c[0x3][0x4] ;  /* 0x00c00100ff09bb82 */ /* 0x000ee20000000800 */
[----:B0-----:R-:W-:Y:S02]  /*02b0*/  @!P1 IMAD.WIDE.U32 R16, R17, 0x4, R6 ;  /* 0x0000000411109825 */ /* 0x001fe400078e0006 */
[----:B------:R-:W3:Y:S04]  /*02c0*/  @P6 LDG.E R6, desc[UR4][R24.64] ;  /* 0x0000000418066981 */ /* 0x000ee8000c1e1900 */
[----:B------:R-:W3:Y:S01]  /*02d0*/  @!P1 LDG.E R16, desc[UR4][R16.64] ;  /* 0x0000000410109981 */ /* 0x000ee2000c1e1900 */
[----:B-1----:R-:W-:Y:S01]  /*02e0*/  @!P5 IMAD.WIDE.U32 R14, R15, 0x4, R2 ;  /* 0x000000040f0ed825 */ /* 0x002fe200078e0002 */
[----:B------:R-:W0:Y:S05]  /*02f0*/  @!P2 LDC R12, c[0x3][0x8] ;  /* 0x00c00200ff0cab82 */ /* 0x000e2a0000000800 */
[----:B------:R-:W3:Y:S01]  /*0300*/  @!P5 LDG.E R14, desc[UR4][R14.64] ;  /* 0x000000040e0ed981 */ /* 0x000ee2000c1e1900 */
[----:B--2---:R-:W-:-:S02]  /*0310*/  @!P4 IMAD.WIDE.U32 R4, R13, 0x4, R4 ;  /* 0x000000040d04c825 */ /* 0x004fc400078e0004 */
[----:B------:R-:W5:Y:S04]  /*0320*/  @!P0 LDC R3, c[0x3][RZ] ;  /* 0x00c00000ff038b82 */ /* 0x000f680000000800 */
[----:B------:R-:W2:Y:S04]  /*0330*/  @!P4 LDG.E R4, desc[UR4][R4.64] ;  /* 0x000000040404c981 */ /* 0x000ea8000c1e1900 */
[----:B------:R-:W1:Y:S01]  /*0340*/  @P6 LDC R13, c[0x3][0xc] ;  /* 0x00c00300ff0d6b82 */ /* 0x000e620000000800 */
[----:B------:R-:W-:-:S07]  /*0350*/  HFMA2 R7, -RZ, RZ, 0, 0 ;  /* 0x00000000ff077431 */ /* 0x000fce00000001ff */
[----:B----4-:R-:W4:Y:S08]  /*0360*/  @!P1 LDC R18, c[0x3][0x10] ;  /* 0x00c00400ff129b82 */ /* 0x010f300000000800 */
[----:B------:R-:W4:Y:S01]  /*0370*/  @!P5 LDC R19, c[0x3][0x14] ;  /* 0x00c00500ff13db82 */ /* 0x000f220000000800 */
[----:B-----5:R-:W-:-:S07]  /*0380*/  @!P0 FFMA R7, R0, R3, RZ ;  /* 0x0000000300078223 */ /* 0x020fce00000000ff */
[----:B------:R-:W5:Y:S08]  /*0390*/  LDC.64 R2, c[0x0][0x388] ;  /* 0x0000e200ff027b82 */ /* 0x000f700000000a00 */
[----:B------:R-:W2:Y:S01]  /*03a0*/  @!P4 LDC R0, c[0x3][0x18] ;  /* 0x00c00600ff00cb82 */ /* 0x000ea20000000800 */
[----:B---3--:R-:W-:-:S04]  /*03b0*/  @!P3 FFMA R7, R10, R9, R7 ;  /* 0x000000090a07b223 */ /* 0x008fc80000000007 */
[----:B0-----:R-:W-:-:S04]  /*03c0*/  @!P2 FFMA R7, R8, R12, R7 ;  /* 0x0000000c0807a223 */ /* 0x001fc80000000007 */
[----:B-1----:R-:W-:-:S04]  /*03d0*/  @P6 FFMA R7, R6, R13, R7 ;  /* 0x0000000d06076223 */ /* 0x002fc80000000007 */
[----:B----4-:R-:W-:Y:S01]  /*03e0*/  @!P1 FFMA R7, R16, R18, R7 ;  /* 0x0000001210079223 */ /* 0x010fe20000000007 */
[----:B-----5:R-:W-:-:S04]  /*03f0*/  IMAD.WIDE R2, R11, 0x4, R2 ;  /* 0x000000040b027825 */ /* 0x020fc800078e0202 */
[----:B------:R-:W-:-:S04]  /*0400*/  @!P5 FFMA R7, R14, R19, R7 ;  /* 0x000000130e07d223 */ /* 0x000fc80000000007 */
[----:B--2---:R-:W-:-:S05]  /*0410*/  @!P4 FFMA R7, R4, R0, R7 ;  /* 0x000000000407c223 */ /* 0x004fca0000000007 */
[----:B------:R-:W-:Y:S01]  /*0420*/  STG.E desc[UR4][R2.64], R7 ;  /* 0x0000000702007986 */ /* 0x000fe2000c101904 */
[----:B------:R-:W-:Y:S05]  /*0430*/  EXIT ;  /* 0x000000000000794d */ /* 0x000fea0003800000 */
.L_x_7:
        /* <DEDUP_REMOVED lines=12> */
.L_x_10:


//--------------------- .nv.shared._Z26stencil1D_shared_optimizedPfS_i --------------------------
	.section	.nv.shared._Z26stencil1D_shared_optimizedPfS_i,"aw",@nobits
	.sectionflags	@""
	.align	4
.nv.shared._Z26stencil1D_shared_optimizedPfS_i:
	.zero		2072


//--------------------- .nv.shared.reserved.0     --------------------------
	.section	.nv.shared.reserved.0,"aw",@nobits
	.weak		__nv_reservedSMEM_offset_0_alias
	.size		__nv_reservedSMEM_offset_0_alias, 0, 64
	.other		__nv_reservedSMEM_offset_0_alias,@"STO_CUDA_RESERVED_SHARED STV_DEFAULT"
__nv_reservedSMEM_offset_0_alias:
	.zero		0
	.zero		64


//--------------------- .nv.shared._Z16stencil1D_sharedPfS_i --------------------------
	.section	.nv.shared._Z16stencil1D_sharedPfS_i,"aw",@nobits
	.sectionflags	@""
	.align	4
.nv.shared._Z16stencil1D_sharedPfS_i:
	.zero		2072


//--------------------- .nv.constant0._Z26stencil1D_shared_optimizedPfS_i --------------------------
	.section	.nv.constant0._Z26stencil1D_shared_optimizedPfS_i,"a",@progbits
	.sectionflags	@""
	.align	4
.nv.constant0._Z26stencil1D_shared_optimizedPfS_i:
	.zero		916


//--------------------- .nv.constant0._Z16stencil1D_sharedPfS_i --------------------------
	.section	.nv.constant0._Z16stencil1D_sharedPfS_i,"a",@progbits
	.sectionflags	@""
	.align	4
.nv.constant0._Z16stencil1D_sharedPfS_i:
	.zero		916


//--------------------- .nv.constant0._Z16stencil1D_globalPfS_i --------------------------
	.section	.nv.constant0._Z16stencil1D_globalPfS_i,"a",@progbits
	.sectionflags	@""
	.align	4
.nv.constant0._Z16stencil1D_globalPfS_i:
	.zero		916


//--------------------- SYMBOLS --------------------------

	.type		.nv.reservedSmem.offset0,@object
	.size		.nv.reservedSmem.offset0,0x4
	.type		.nv.reservedSmem.cap,@object
	.size		.nv.reservedSmem.cap,0x4
